	.headerflags	@"EF_CUDA_TEXMODE_UNIFIED EF_CUDA_64BIT_ADDRESS EF_CUDA_ACCELERATORS EF_CUDA_SM90 EF_CUDA_VIRTUAL_SM(EF_CUDA_SM90)"
	.elftype	@"ET_EXEC"


//--------------------- .nv.info                  --------------------------
	.section	.nv.info,"",@"SHT_CUDA_INFO"
	.align	4


	//----- nvinfo : EIATTR_REGCOUNT
	.align		4
        /*0000*/ 	.byte	0x04, 0x2f
        /*0002*/ 	.short	(.L_3 - .L_2)
	.align		4
.L_2:
        /*0004*/ 	.word	index@(triton_poi_fused__native_batch_norm_legit_no_training__unsafe_index_add_convolution_relu_10)
        /*0008*/ 	.word	0x00000020


	//----- nvinfo : EIATTR_MIN_STACK_SIZE
	.align		4
.L_3:
        /*000c*/ 	.byte	0x04, 0x12
        /*000e*/ 	.short	(.L_5 - .L_4)
	.align		4
.L_4:
        /*0010*/ 	.word	index@(triton_poi_fused__native_batch_norm_legit_no_training__unsafe_index_add_convolution_relu_10)
        /*0014*/ 	.word	0x00000000


	//----- nvinfo : EIATTR_FRAME_SIZE
	.align		4
.L_5:
        /*0018*/ 	.byte	0x04, 0x11
        /*001a*/ 	.short	(.L_7 - .L_6)
	.align		4
.L_6:
        /*001c*/ 	.word	index@(triton_poi_fused__native_batch_norm_legit_no_training__unsafe_index_add_convolution_relu_10)
        /*0020*/ 	.word	0x00000000


	//----- nvinfo : EIATTR_MIN_STACK_SIZE
	.align		4
.L_7:
        /*0024*/ 	.byte	0x04, 0x12
        /*0026*/ 	.short	(.L_9 - .L_8)
	.align		4
.L_8:
        /*0028*/ 	.word	index@(triton_poi_fused__native_batch_norm_legit_no_training__unsafe_index_add_convolution_relu_10)
        /*002c*/ 	.word	0x00000000
.L_9:


//--------------------- .nv.info.triton_poi_fused__native_batch_norm_legit_no_training__unsafe_index_add_convolution_relu_10 --------------------------
	.section	.nv.info.triton_poi_fused__native_batch_norm_legit_no_training__unsafe_index_add_convolution_relu_10,"",@"SHT_CUDA_INFO"
	.sectionflags	@""
	.align	4


	//----- nvinfo : EIATTR_CUDA_API_VERSION
	.align		4
        /*0000*/ 	.byte	0x04, 0x37
        /*0002*/ 	.short	(.L_11 - .L_10)
.L_10:
        /*0004*/ 	.word	0x0000007c


	//----- nvinfo : EIATTR_KPARAM_INFO
	.align		4
.L_11:
        /*0008*/ 	.byte	0x04, 0x17
        /*000a*/ 	.short	(.L_13 - .L_12)
.L_12:
        /*000c*/ 	.word	0x00000000
        /*0010*/ 	.short	0x000e
        /*0012*/ 	.short	0x0070
        /*0014*/ 	.byte	0x00, 0xf0, 0x11, 0x00


	//----- nvinfo : EIATTR_KPARAM_INFO
	.align		4
.L_13:
        /*0018*/ 	.byte	0x04, 0x17
        /*001a*/ 	.short	(.L_15 - .L_14)
.L_14:
        /*001c*/ 	.word	0x00000000
        /*0020*/ 	.short	0x000d
        /*0022*/ 	.short	0x0068
        /*0024*/ 	.byte	0x00, 0xf4, 0x21, 0x00


	//----- nvinfo : EIATTR_KPARAM_INFO
	.align		4
.L_15:
        /*0028*/ 	.byte	0x04, 0x17
        /*002a*/ 	.short	(.L_17 - .L_16)
.L_16:
        /*002c*/ 	.word	0x00000000
        /*0030*/ 	.short	0x000c
        /*0032*/ 	.short	0x0060
        /*0034*/ 	.byte	0x00, 0xf4, 0x21, 0x00


	//----- nvinfo : EIATTR_KPARAM_INFO
	.align		4
.L_17:
        /*0038*/ 	.byte	0x04, 0x17
        /*003a*/ 	.short	(.L_19 - .L_18)
.L_18:
        /*003c*/ 	.word	0x00000000
        /*0040*/ 	.short	0x000b
        /*0042*/ 	.short	0x0058
        /*0044*/ 	.byte	0x00, 0xf4, 0x21, 0x00


	//----- nvinfo : EIATTR_KPARAM_INFO
	.align		4
.L_19:
        /*0048*/ 	.byte	0x04, 0x17
        /*004a*/ 	.short	(.L_21 - .L_20)
.L_20:
        /*004c*/ 	.word	0x00000000
        /*0050*/ 	.short	0x000a
        /*0052*/ 	.short	0x0050
        /*0054*/ 	.byte	0x00, 0xf4, 0x21, 0x00


	//----- nvinfo : EIATTR_KPARAM_INFO
	.align		4
.L_21:
        /*0058*/ 	.byte	0x04, 0x17
        /*005a*/ 	.short	(.L_23 - .L_22)
.L_22:
        /*005c*/ 	.word	0x00000000
        /*0060*/ 	.short	0x0009
        /*0062*/ 	.short	0x0048
        /*0064*/ 	.byte	0x00, 0xf4, 0x21, 0x00


	//----- nvinfo : EIATTR_KPARAM_INFO
	.align		4
.L_23:
        /*0068*/ 	.byte	0x04, 0x17
        /*006a*/ 	.short	(.L_25 - .L_24)
.L_24:
        /*006c*/ 	.word	0x00000000
        /*0070*/ 	.short	0x0008
        /*0072*/ 	.short	0x0040
        /*0074*/ 	.byte	0x00, 0xf4, 0x21, 0x00


	//----- nvinfo : EIATTR_KPARAM_INFO
	.align		4
.L_25:
        /*0078*/ 	.byte	0x04, 0x17
        /*007a*/ 	.short	(.L_27 - .L_26)
.L_26:
        /*007c*/ 	.word	0x00000000
        /*0080*/ 	.short	0x0007
        /*0082*/ 	.short	0x0038
        /*0084*/ 	.byte	0x00, 0xf4, 0x21, 0x00


	//----- nvinfo : EIATTR_KPARAM_INFO
	.align		4
.L_27:
        /*0088*/ 	.byte	0x04, 0x17
        /*008a*/ 	.short	(.L_29 - .L_28)
.L_28:
        /*008c*/ 	.word	0x00000000
        /*0090*/ 	.short	0x0006
        /*0092*/ 	.short	0x0030
        /*0094*/ 	.byte	0x00, 0xf4, 0x21, 0x00


	//----- nvinfo : EIATTR_KPARAM_INFO
	.align		4
.L_29:
        /*0098*/ 	.byte	0x04, 0x17
        /*009a*/ 	.short	(.L_31 - .L_30)
.L_30:
        /*009c*/ 	.word	0x00000000
        /*00a0*/ 	.short	0x0005
        /*00a2*/ 	.short	0x0028
        /*00a4*/ 	.byte	0x00, 0xf4, 0x21, 0x00


	//----- nvinfo : EIATTR_KPARAM_INFO
	.align		4
.L_31:
        /*00a8*/ 	.byte	0x04, 0x17
        /*00aa*/ 	.short	(.L_33 - .L_32)
.L_32:
        /*00ac*/ 	.word	0x00000000
        /*00b0*/ 	.short	0x0004
        /*00b2*/ 	.short	0x0020
        /*00b4*/ 	.byte	0x00, 0xf4, 0x21, 0x00


	//----- nvinfo : EIATTR_KPARAM_INFO
	.align		4
.L_33:
        /*00b8*/ 	.byte	0x04, 0x17
        /*00ba*/ 	.short	(.L_35 - .L_34)
.L_34:
        /*00bc*/ 	.word	0x00000000
        /*00c0*/ 	.short	0x0003
        /*00c2*/ 	.short	0x0018
        /*00c4*/ 	.byte	0x00, 0xf4, 0x21, 0x00


	//----- nvinfo : EIATTR_KPARAM_INFO
	.align		4
.L_35:
        /*00c8*/ 	.byte	0x04, 0x17
        /*00ca*/ 	.short	(.L_37 - .L_36)
.L_36:
        /*00cc*/ 	.word	0x00000000
        /*00d0*/ 	.short	0x0002
        /*00d2*/ 	.short	0x0010
        /*00d4*/ 	.byte	0x00, 0xf4, 0x21, 0x00


	//----- nvinfo : EIATTR_KPARAM_INFO
	.align		4
.L_37:
        /*00d8*/ 	.byte	0x04, 0x17
        /*00da*/ 	.short	(.L_39 - .L_38)
.L_38:
        /*00dc*/ 	.word	0x00000000
        /*00e0*/ 	.short	0x0001
        /*00e2*/ 	.short	0x0008
        /*00e4*/ 	.byte	0x00, 0xf4, 0x21, 0x00


	//----- nvinfo : EIATTR_KPARAM_INFO
	.align		4
.L_39:
        /*00e8*/ 	.byte	0x04, 0x17
        /*00ea*/ 	.short	(.L_41 - .L_40)
.L_40:
        /*00ec*/ 	.word	0x00000000
        /*00f0*/ 	.short	0x0000
        /*00f2*/ 	.short	0x0000
        /*00f4*/ 	.byte	0x00, 0xf4, 0x21, 0x00


	//----- nvinfo : EIATTR_SPARSE_MMA_MASK
	.align		4
.L_41:
        /*00f8*/ 	.byte	0x03, 0x50
        /*00fa*/ 	.short	0x0000


	//----- nvinfo : EIATTR_MAXREG_COUNT
	.align		4
        /*00fc*/ 	.byte	0x03, 0x1b
        /*00fe*/ 	.short	0x00ff


	//----- nvinfo : EIATTR_EXIT_INSTR_OFFSETS
	.align		4
        /*0100*/ 	.byte	0x04, 0x1c
        /*0102*/ 	.short	(.L_43 - .L_42)


	//   ....[0]....
.L_42:
        /*0104*/ 	.word	0x00000810


	//----- nvinfo : EIATTR_REQNTID
	.align		4
.L_43:
        /*0108*/ 	.byte	0x04, 0x10
        /*010a*/ 	.short	(.L_45 - .L_44)
.L_44:
        /*010c*/ 	.word	0x00000080
        /*0110*/ 	.word	0x00000001
        /*0114*/ 	.word	0x00000001


	//----- nvinfo : EIATTR_CBANK_PARAM_SIZE
	.align		4
.L_45:
        /*0118*/ 	.byte	0x03, 0x19
        /*011a*/ 	.short	0x0074


	//----- nvinfo : EIATTR_PARAM_CBANK
	.align		4
        /*011c*/ 	.byte	0x04, 0x0a
        /*011e*/ 	.short	(.L_47 - .L_46)
	.align		4
.L_46:
        /*0120*/ 	.word	index@(.nv.constant0.triton_poi_fused__native_batch_norm_legit_no_training__unsafe_index_add_convolution_relu_10)
        /*0124*/ 	.short	0x0210
        /*0126*/ 	.short	0x0074


	//----- nvinfo : EIATTR_SW_WAR
	.align		4
.L_47:
        /*0128*/ 	.byte	0x04, 0x36
        /*012a*/ 	.short	(.L_49 - .L_48)
.L_48:
        /*012c*/ 	.word	0x00000008
.L_49:


//--------------------- .nv.callgraph             --------------------------
	.section	.nv.callgraph,"",@"SHT_CUDA_CALLGRAPH"
	.align	4
	.sectionentsize	8
	.align		4
        /*0000*/ 	.word	0x00000000
	.align		4
        /*0004*/ 	.word	0xffffffff
	.align		4
        /*0008*/ 	.word	0x00000000
	.align		4
        /*000c*/ 	.word	0xfffffffe
	.align		4
        /*0010*/ 	.word	0x00000000
	.align		4
        /*0014*/ 	.word	0xfffffffd
	.align		4
        /*0018*/ 	.word	0x00000000
	.align		4
        /*001c*/ 	.word	0xfffffffc


//--------------------- .nv.constant4             --------------------------
	.section	.nv.constant4,"a",@progbits
	.align	8
	.align		8
.nv.constant4:
        /*0000*/ 	.dword	_$_str
	.align		8
        /*0008*/ 	.dword	_$_str_$_2


//--------------------- .text.triton_poi_fused__native_batch_norm_legit_no_training__unsafe_index_add_convolution_relu_10 --------------------------
	.section	.text.triton_poi_fused__native_batch_norm_legit_no_training__unsafe_index_add_convolution_relu_10,"ax",@progbits
	.align	128
        .global         triton_poi_fused__native_batch_norm_legit_no_training__unsafe_index_add_convolution_relu_10
        .type           triton_poi_fused__native_batch_norm_legit_no_training__unsafe_index_add_convolution_relu_10,@function
        .size           triton_poi_fused__native_batch_norm_legit_no_training__unsafe_index_add_convolution_relu_10,(.L_x_1 - triton_poi_fused__native_batch_norm_legit_no_training__unsafe_index_add_convolution_relu_10)
        .other          triton_poi_fused__native_batch_norm_legit_no_training__unsafe_index_add_convolution_relu_10,@"STO_CUDA_ENTRY STV_DEFAULT"
triton_poi_fused__native_batch_norm_legit_no_training__unsafe_index_add_convolution_relu_10:
.text.triton_poi_fused__native_batch_norm_legit_no_training__unsafe_index_add_convolution_relu_10:
[----:B------:R-:W-:Y:S01]  /*0000*/  LDC R1, c[0x0][0x28] ;  /* 0x00000a00ff017b82 */ /* 0x000fe20000000800 */
[----:B------:R-:W1:Y:S07]  /*0010*/  S2R R0, SR_TID.X ;  /* 0x0000000000007919 */ /* 0x000e6e0000002100 */
[----:B------:R-:W2:Y:S01]  /*0020*/  LDC.64 R8, c[0x0][0x240] ;  /* 0x00009000ff087b82 */ /* 0x000ea20000000a00 */
[----:B------:R-:W-:Y:S01]  /*0030*/  ULDC.64 UR4, c[0x0][0x208] ;  /* 0x0000820000047ab9 */ /* 0x000fe20000000a00 */
[----:B------:R-:W-:Y:S01]  /*0040*/  ULDC.64 UR6, c[0x0][0x248] ;  /* 0x0000920000067ab9 */ /* 0x000fe20000000a00 */
[----:B------:R-:W3:Y:S05]  /*0050*/  S2R R13, SR_CTAID.X ;  /* 0x00000000000d7919 */ /* 0x000eea0000002500 */
[----:B------:R-:W4:Y:S08]  /*0060*/  LDC.64 R18, c[0x0][0x258] ;  /* 0x00009600ff127b82 */ /* 0x000f300000000a00 */
[----:B------:R-:W5:Y:S08]  /*0070*/  LDC.64 R16, c[0x0][0x210] ;  /* 0x00008400ff107b82 */ /* 0x000f700000000a00 */
[----:B------:R-:W4:Y:S01]  /*0080*/  LDC.64 R28, c[0x0][0x218] ;  /* 0x00008600ff1c7b82 */ /* 0x000f220000000a00 */
[----:B-1----:R-:W-:-:S04]  /*0090*/  SHF.L.U32 R0, R0, 0x1, RZ ;  /* 0x0000000100007819 */ /* 0x002fc800000006ff */
[----:B------:R-:W-:-:S04]  /*00a0*/  LOP3.LUT R0, R0, 0xfe, RZ, 0xc0, !PT ;  /* 0x000000fe00007812 */ /* 0x000fc800078ec0ff */
[----:B---3--:R-:W-:-:S04]  /*00b0*/  LEA R5, R13, R0, 0x8 ;  /* 0x000000000d057211 */ /* 0x008fc800078e40ff */
[----:B------:R-:W-:-:S04]  /*00c0*/  SHF.R.S32.HI R0, RZ, 0x1f, R5 ;  /* 0x0000001fff007819 */ /* 0x000fc80000011405 */
[----:B------:R-:W-:-:S04]  /*00d0*/  LEA.HI R0, R0, R5, RZ, 0x4 ;  /* 0x0000000500007211 */ /* 0x000fc800078f20ff */
[----:B------:R-:W-:-:S04]  /*00e0*/  SHF.R.S32.HI R2, RZ, 0x4, R0 ;  /* 0x00000004ff027819 */ /* 0x000fc80000011400 */
[----:B------:R-:W-:-:S04]  /*00f0*/  LEA.HI R3, R2, R2, RZ, 0x4 ;  /* 0x0000000202037211 */ /* 0x000fc800078f20ff */
[----:B------:R-:W-:-:S05]  /*0100*/  LOP3.LUT R3, R3, 0xfffffff0, RZ, 0xc0, !PT ;  /* 0xfffffff003037812 */ /* 0x000fca00078ec0ff */
[----:B------:R-:W-:-:S04]  /*0110*/  IMAD.IADD R3, R2, 0x1, -R3 ;  /* 0x0000000102037824 */ /* 0x000fc800078e0a03 */
[----:B--2---:R-:W-:Y:S01]  /*0120*/  IMAD.WIDE R6, R3, 0x8, R8 ;  /* 0x0000000803067825 */ /* 0x004fe200078e0208 */
[----:B------:R-:W-:-:S05]  /*0130*/  LOP3.LUT R0, R0, 0xfffffff0, RZ, 0xc0, !PT ;  /* 0xfffffff000007812 */ /* 0x000fca00078ec0ff */
[----:B------:R-:W2:Y:S01]  /*0140*/  LDG.E.EL.64 R6, desc[UR4][R6.64] ;  /* 0x0000000406067981 */ /* 0x000ea2000c2e1b00 */
[----:B------:R-:W-:-:S05]  /*0150*/  IADD3 R3, R5, -R0, RZ ;  /* 0x8000000005037210 */ /* 0x000fca0007ffe0ff */
[----:B------:R-:W-:-:S06]  /*0160*/  IMAD.WIDE R8, R3, 0x8, R8 ;  /* 0x0000000803087825 */ /* 0x000fcc00078e0208 */
[----:B------:R-:W3:Y:S01]  /*0170*/  LDG.E.EL.128 R8, desc[UR4][R8.64] ;  /* 0x0000000408087981 */ /* 0x000ee2000c2e1d00 */
[----:B------:R-:W-:Y:S02]  /*0180*/  SHF.R.S32.HI R0, RZ, 0x17, R13 ;  /* 0x00000017ff007819 */ /* 0x000fe4000001140d */
[----:B------:R-:W1:Y:S02]  /*0190*/  LDC.64 R12, c[0x0][0x228] ;  /* 0x00008a00ff0c7b82 */ /* 0x000e640000000a00 */
[----:B------:R-:W-:-:S04]  /*01a0*/  SGXT R0, R0, 0x1 ;  /* 0x000000010000781a */ /* 0x000fc80000000200 */
[----:B------:R-:W-:-:S04]  /*01b0*/  LEA.HI R0, R0, R5, RZ, 0x8 ;  /* 0x0000000500007211 */ /* 0x000fc800078f40ff */
[----:B------:R-:W-:-:S04]  /*01c0*/  SHF.R.S32.HI R3, RZ, 0x8, R0 ;  /* 0x00000008ff037819 */ /* 0x000fc80000011400 */
[----:B------:R-:W-:-:S04]  /*01d0*/  LEA.HI R0, R3, R3, RZ, 0x4 ;  /* 0x0000000303007211 */ /* 0x000fc800078f20ff */
[----:B------:R-:W-:-:S05]  /*01e0*/  LOP3.LUT R0, R0, 0xfffffff0, RZ, 0xc0, !PT ;  /* 0xfffffff000007812 */ /* 0x000fca00078ec0ff */
[----:B------:R-:W-:-:S04]  /*01f0*/  IMAD.IADD R0, R3, 0x1, -R0 ;  /* 0x0000000103007824 */ /* 0x000fc800078e0a00 */
[----:B-1----:R-:W-:-:S05]  /*0200*/  IMAD.WIDE R12, R0, 0x4, R12 ;  /* 0x00000004000c7825 */ /* 0x002fca00078e020c */
[----:B------:R3:W5:Y:S01]  /*0210*/  LDG.E.EL R2, desc[UR4][R12.64] ;  /* 0x000000040c027981 */ /* 0x000762000c2e1900 */
[----:B----4-:R-:W-:-:S05]  /*0220*/  IMAD.WIDE R18, R0, 0x4, R18 ;  /* 0x0000000400127825 */ /* 0x010fca00078e0212 */
[----:B------:R1:W4:Y:S01]  /*0230*/  LDG.E.EL R4, desc[UR4][R18.64] ;  /* 0x0000000412047981 */ /* 0x000322000c2e1900 */
[----:B0-----:R-:W-:Y:S01]  /*0240*/  IMAD.WIDE R28, R0, 0x4, R28 ;  /* 0x00000004001c7825 */ /* 0x001fe200078e021c */
[----:B------:R-:W-:Y:S02]  /*0250*/  SHF.L.U32 R3, R3, 0x6, RZ ;  /* 0x0000000603037819 */ /* 0x000fe400000006ff */
[----:B--2---:R-:W-:-:S04]  /*0260*/  SHF.R.U32.HI R15, RZ, 0x1c, R7 ;  /* 0x0000001cff0f7819 */ /* 0x004fc80000011607 */
[----:B------:R-:W-:-:S04]  /*0270*/  LOP3.LUT R15, R15, 0x8, RZ, 0xc0, !PT ;  /* 0x000000080f0f7812 */ /* 0x000fc800078ec0ff */
[----:B------:R-:W-:Y:S02]  /*0280*/  IADD3 R24, P0, R6, R15, RZ ;  /* 0x0000000f06187210 */ /* 0x000fe40007f1e0ff */
[----:B------:R-:W0:Y:S02]  /*0290*/  LDC.64 R14, c[0x0][0x230] ;  /* 0x00008c00ff0e7b82 */ /* 0x000e240000000a00 */
[----:B------:R-:W-:Y:S02]  /*02a0*/  IADD3.X R21, RZ, R7, RZ, P0, !PT ;  /* 0x00000007ff157210 */ /* 0x000fe400007fe4ff */
[----:B---3--:R-:W-:Y:S02]  /*02b0*/  SHF.R.U32.HI R12, RZ, 0x1a, R9 ;  /* 0x0000001aff0c7819 */ /* 0x008fe40000011609 */
[----:B------:R-:W-:Y:S02]  /*02c0*/  SHF.L.U64.HI R20, R24, 0x5, R21 ;  /* 0x0000000518147819 */ /* 0x000fe40000010215 */
[----:B------:R-:W2:Y:S01]  /*02d0*/  LDC.64 R6, c[0x0][0x220] ;  /* 0x00008800ff067b82 */ /* 0x000ea20000000a00 */
[----:B-1----:R-:W-:Y:S01]  /*02e0*/  LEA R18, P0, R8, UR6, 0x2 ;  /* 0x0000000608127c11 */ /* 0x002fe2000f8010ff */
[----:B------:R-:W-:Y:S01]  /*02f0*/  IMAD.SHL.U32 R24, R24, 0x20, RZ ;  /* 0x0000002018187824 */ /* 0x000fe200078e00ff */
[----:B------:R-:W-:-:S02]  /*0300*/  LEA R22, P1, R10, UR6, 0x2 ;  /* 0x000000060a167c11 */ /* 0x000fc4000f8210ff */
[----:B------:R-:W-:Y:S02]  /*0310*/  LOP3.LUT R19, R12, 0x20, RZ, 0xc0, !PT ;  /* 0x000000200c137812 */ /* 0x000fe400078ec0ff */
[----:B------:R-:W-:Y:S01]  /*0320*/  SHF.R.U32.HI R23, RZ, 0x1a, R11 ;  /* 0x0000001aff177819 */ /* 0x000fe2000001160b */
[----:B------:R-:W1:Y:S01]  /*0330*/  LDC.64 R12, c[0x0][0x238] ;  /* 0x00008e00ff0c7b82 */ /* 0x000e620000000a00 */
[----:B------:R-:W-:Y:S02]  /*0340*/  LEA.HI.X R9, R8, UR7, R9, 0x2, P0 ;  /* 0x0000000708097c11 */ /* 0x000fe400080f1409 */
[----:B------:R-:W-:Y:S02]  /*0350*/  LEA.HI.X R21, R10, UR7, R11, 0x2, P1 ;  /* 0x000000070a157c11 */ /* 0x000fe400088f140b */
[----:B------:R-:W-:Y:S02]  /*0360*/  LOP3.LUT R23, R23, 0x20, RZ, 0xc0, !PT ;  /* 0x0000002017177812 */ /* 0x000fe400078ec0ff */
[----:B------:R-:W-:-:S02]  /*0370*/  IADD3 R10, P0, P1, R24, R18, R19 ;  /* 0x00000012180a7210 */ /* 0x000fc4000791e013 */
[----:B------:R-:W3:Y:S01]  /*0380*/  LDC.64 R18, c[0x0][0x250] ;  /* 0x00009400ff127b82 */ /* 0x000ee20000000a00 */
[----:B------:R-:W-:Y:S02]  /*0390*/  IADD3 R22, P2, P3, R24, R22, R23 ;  /* 0x0000001618167210 */ /* 0x000fe40007b5e017 */
[C---:B------:R-:W-:Y:S01]  /*03a0*/  IADD3.X R11, R20.reuse, R9, RZ, P0, P1 ;  /* 0x00000009140b7210 */ /* 0x040fe200007e24ff */
[----:B-----5:R-:W-:Y:S01]  /*03b0*/  IMAD.WIDE R8, R5, 0x4, R16 ;  /* 0x0000000405087825 */ /* 0x020fe200078e0210 */
[----:B------:R-:W-:Y:S01]  /*03c0*/  IADD3.X R23, R20, R21, RZ, P2, P3 ;  /* 0x0000001514177210 */ /* 0x000fe200017e64ff */
[----:B------:R-:W5:Y:S02]  /*03d0*/  LDG.E.EL R24, desc[UR4][R28.64] ;  /* 0x000000041c187981 */ /* 0x000f64000c2e1900 */
[----:B------:R-:W4:Y:S01]  /*03e0*/  LDC.64 R20, c[0x0][0x260] ;  /* 0x00009800ff147b82 */ /* 0x000f220000000a00 */
[C---:B--2---:R-:W-:Y:S02]  /*03f0*/  IMAD.WIDE R26, R0.reuse, 0x4, R6 ;  /* 0x00000004001a7825 */ /* 0x044fe400078e0206 */
[----:B------:R-:W5:Y:S04]  /*0400*/  LDG.E.64 R6, desc[UR4][R8.64] ;  /* 0x0000000408067981 */ /* 0x000f68000c1e1b00 */
[----:B------:R-:W2:Y:S01]  /*0410*/  LDG.E.EL R25, desc[UR4][R26.64] ;  /* 0x000000041a197981 */ /* 0x000ea2000c2e1900 */
[----:B------:R-:W4:Y:S01]  /*0420*/  LDC.64 R16, c[0x0][0x268] ;  /* 0x00009a00ff107b82 */ /* 0x000f220000000a00 */
[----:B0-----:R-:W-:-:S04]  /*0430*/  IMAD.WIDE R14, R0, 0x4, R14 ;  /* 0x00000004000e7825 */ /* 0x001fc800078e020e */
[C---:B-1----:R-:W-:Y:S02]  /*0440*/  IMAD.WIDE R12, R0.reuse, 0x4, R12 ;  /* 0x00000004000c7825 */ /* 0x042fe400078e020c */
[----:B------:R0:W2:Y:S02]  /*0450*/  LDG.E.EL R14, desc[UR4][R14.64] ;  /* 0x000000040e0e7981 */ /* 0x0000a4000c2e1900 */
[C---:B------:R-:W-:Y:S02]  /*0460*/  IMAD.WIDE R22, R3.reuse, 0x4, R22 ;  /* 0x0000000403167825 */ /* 0x040fe400078e0216 */
[----:B------:R-:W2:Y:S02]  /*0470*/  LDG.E.EL R13, desc[UR4][R12.64] ;  /* 0x000000040c0d7981 */ /* 0x000ea4000c2e1900 */
[----:B---3--:R-:W-:Y:S02]  /*0480*/  IMAD.WIDE R18, R0, 0x4, R18 ;  /* 0x0000000400127825 */ /* 0x008fe400078e0212 */
[----:B------:R-:W3:Y:S02]  /*0490*/  LDG.E.EL R22, desc[UR4][R22.64] ;  /* 0x0000000416167981 */ /* 0x000ee4000c2e1900 */
[----:B------:R-:W-:-:S02]  /*04a0*/  IMAD.WIDE R10, R3, 0x4, R10 ;  /* 0x00000004030a7825 */ /* 0x000fc400078e020a */
[----:B------:R-:W3:Y:S02]  /*04b0*/  LDG.E.EL R19, desc[UR4][R18.64] ;  /* 0x0000000412137981 */ /* 0x000ee4000c2e1900 */
[C---:B----4-:R-:W-:Y:S02]  /*04c0*/  IMAD.WIDE R20, R0.reuse, 0x4, R20 ;  /* 0x0000000400147825 */ /* 0x050fe400078e0214 */
[----:B------:R-:W4:Y:S02]  /*04d0*/  LDG.E.EL R10, desc[UR4][R10.64] ;  /* 0x000000040a0a7981 */ /* 0x000f24000c2e1900 */
[----:B------:R-:W-:Y:S02]  /*04e0*/  IMAD.WIDE R16, R0, 0x4, R16 ;  /* 0x0000000400107825 */ /* 0x000fe400078e0210 */
[----:B------:R-:W4:Y:S04]  /*04f0*/  LDG.E.EL R20, desc[UR4][R20.64] ;  /* 0x0000000414147981 */ /* 0x000f28000c2e1900 */
[----:B------:R1:W4:Y:S01]  /*0500*/  LDG.E.EL R27, desc[UR4][R16.64] ;  /* 0x00000004101b7981 */ /* 0x000322000c2e1900 */
[----:B------:R-:W-:-:S04]  /*0510*/  FADD R2, R2, 9.9999997473787516356e-06 ;  /* 0x3727c5ac02027421 */ /* 0x000fc80000000000 */
[----:B------:R-:W1:Y:S01]  /*0520*/  MUFU.SQRT R0, R2 ;  /* 0x0000000200007308 */ /* 0x000e620000002000 */
[----:B------:R-:W-:Y:S01]  /*0530*/  FADD R4, R4, 9.9999997473787516356e-06 ;  /* 0x3727c5ac04047421 */ /* 0x000fe20000000000 */
[----:B0-----:R-:W-:Y:S01]  /*0540*/  HFMA2.MMA R15, -RZ, RZ, 1.625, 0 ;  /* 0x3e800000ff0f7435 */ /* 0x001fe200000001ff */
[----:B-1----:R-:W0:Y:S05]  /*0550*/  LDC.64 R16, c[0x0][0x270] ;  /* 0x00009c00ff107b82 */ /* 0x002e2a0000000a00 */
[----:B------:R-:W1:Y:S01]  /*0560*/  MUFU.SQRT R12, R4 ;  /* 0x00000004000c7308 */ /* 0x000e620000002000 */
[C---:B------:R-:W-:Y:S02]  /*0570*/  FSETP.GT.AND P0, PT, R0.reuse, 8.50705917302346158658e+37, PT ;  /* 0x7e8000000000780b */ /* 0x040fe40003f04000 */
[----:B------:R-:W-:-:S02]  /*0580*/  FSETP.GEU.AND P2, PT, R0, 1.175494350822287508e-38, PT ;  /* 0x008000000000780b */ /* 0x000fc40003f4e000 */
[----:B-1----:R-:W-:-:S09]  /*0590*/  FSETP.GT.AND P1, PT, R12, 8.50705917302346158658e+37, PT ;  /* 0x7e8000000c00780b */ /* 0x002fd20003f24000 */
[----:B------:R-:W-:Y:S01]  /*05a0*/  @P0 FMUL R0, R0, 0.25 ;  /* 0x3e80000000000820 */ /* 0x000fe20000400000 */
[----:B------:R-:W-:-:S03]  /*05b0*/  FSETP.GEU.AND P3, PT, R12, 1.175494350822287508e-38, PT ;  /* 0x008000000c00780b */ /* 0x000fc60003f6e000 */
[----:B------:R-:W-:Y:S01]  /*05c0*/  @!P2 FMUL R0, R0, 16777216 ;  /* 0x4b8000000000a820 */ /* 0x000fe20000400000 */
[----:B------:R-:W-:-:S05]  /*05d0*/  FSEL R3, R15, 1, P0 ;  /* 0x3f8000000f037808 */ /* 0x000fca0000000000 */
[----:B------:R-:W1:Y:S01]  /*05e0*/  MUFU.RCP R0, R0 ;  /* 0x0000000000007308 */ /* 0x000e620000001000 */
[----:B------:R-:W-:Y:S01]  /*05f0*/  @P1 FMUL R12, R12, 0.25 ;  /* 0x3e8000000c0c1820 */ /* 0x000fe20000400000 */
[----:B------:R-:W-:-:S03]  /*0600*/  @!P2 FMUL R3, R3, 16777216 ;  /* 0x4b8000000303a820 */ /* 0x000fc60000400000 */
[----:B------:R-:W-:-:S06]  /*0610*/  @!P3 FMUL R12, R12, 16777216 ;  /* 0x4b8000000c0cb820 */ /* 0x000fcc0000400000 */
[----:B------:R-:W0:Y:S01]  /*0620*/  MUFU.RCP R12, R12 ;  /* 0x0000000c000c7308 */ /* 0x000e220000001000 */
[----:B-1----:R-:W-:Y:S02]  /*0630*/  FMUL R4, R0, R3 ;  /* 0x0000000300047220 */ /* 0x002fe40000400000 */
[----:B------:R-:W1:Y:S01]  /*0640*/  LDC.64 R2, c[0x0][0x278] ;  /* 0x00009e00ff027b82 */ /* 0x000e620000000a00 */
[----:B------:R-:W-:-:S05]  /*0650*/  FSEL R15, R15, 1, P1 ;  /* 0x3f8000000f0f7808 */ /* 0x000fca0000800000 */
[----:B------:R-:W-:-:S04]  /*0660*/  @!P3 FMUL R15, R15, 16777216 ;  /* 0x4b8000000f0fb820 */ /* 0x000fc80000400000 */
[----:B0-----:R-:W-:Y:S01]  /*0670*/  FMUL R15, R12, R15 ;  /* 0x0000000f0c0f7220 */ /* 0x001fe20000400000 */
[----:B------:R-:W-:-:S04]  /*0680*/  IMAD.WIDE R16, R5, 0x4, R16 ;  /* 0x0000000405107825 */ /* 0x000fc800078e0210 */
[----:B-1----:R-:W-:-:S04]  /*0690*/  IMAD.WIDE R2, R5, 0x4, R2 ;  /* 0x0000000405027825 */ /* 0x002fc800078e0202 */
[--C-:B-----5:R-:W-:Y:S01]  /*06a0*/  FADD R7, R7, R24.reuse ;  /* 0x0000001807077221 */ /* 0x120fe20000000000 */
[----:B------:R-:W-:-:S03]  /*06b0*/  FADD R6, R6, R24 ;  /* 0x0000001806067221 */ /* 0x000fc60000000000 */
[C---:B--2---:R-:W-:Y:S01]  /*06c0*/  FADD R11, -R25.reuse, R7 ;  /* 0x00000007190b7221 */ /* 0x044fe20000000100 */
[----:B------:R-:W-:-:S03]  /*06d0*/  FADD R25, -R25, R6 ;  /* 0x0000000619197221 */ /* 0x000fc60000000100 */
[C---:B------:R-:W-:Y:S01]  /*06e0*/  FMUL R11, R4.reuse, R11 ;  /* 0x0000000b040b7220 */ /* 0x040fe20000400000 */
[----:B------:R-:W-:-:S03]  /*06f0*/  FMUL R4, R4, R25 ;  /* 0x0000001904047220 */ /* 0x000fc60000400000 */
[C-C-:B------:R-:W-:Y:S01]  /*0700*/  FFMA R11, R14.reuse, R11, R13.reuse ;  /* 0x0000000b0e0b7223 */ /* 0x140fe2000000000d */
[----:B------:R-:W-:Y:S01]  /*0710*/  FFMA R4, R14, R4, R13 ;  /* 0x000000040e047223 */ /* 0x000fe2000000000d */
[----:B---3--:R-:W-:-:S03]  /*0720*/  FADD R22, -R19, R22 ;  /* 0x0000001613167221 */ /* 0x008fc60000000100 */
[----:B------:R-:W-:Y:S01]  /*0730*/  FSETP.GEU.AND P0, PT, R11, RZ, PT ;  /* 0x000000ff0b00720b */ /* 0x000fe20003f0e000 */
[----:B----4-:R-:W-:Y:S01]  /*0740*/  FADD R10, -R19, R10 ;  /* 0x0000000a130a7221 */ /* 0x010fe20000000100 */
[----:B------:R-:W-:Y:S01]  /*0750*/  FSETP.GEU.AND P1, PT, R4, RZ, PT ;  /* 0x000000ff0400720b */ /* 0x000fe20003f2e000 */
[-C--:B------:R-:W-:Y:S02]  /*0760*/  FMUL R22, R22, R15.reuse ;  /* 0x0000000f16167220 */ /* 0x080fe40000400000 */
[----:B------:R-:W-:Y:S01]  /*0770*/  FMUL R0, R10, R15 ;  /* 0x0000000f0a007220 */ /* 0x000fe20000400000 */
[----:B------:R-:W-:Y:S02]  /*0780*/  FSEL R11, R11, RZ, P0 ;  /* 0x000000ff0b0b7208 */ /* 0x000fe40000000000 */
[----:B------:R-:W-:Y:S01]  /*0790*/  FSEL R10, R4, RZ, P1 ;  /* 0x000000ff040a7208 */ /* 0x000fe20000800000 */
[C-C-:B------:R-:W-:Y:S01]  /*07a0*/  FFMA R22, R20.reuse, R22, R27.reuse ;  /* 0x0000001614167223 */ /* 0x140fe2000000001b */
[----:B------:R-:W-:-:S03]  /*07b0*/  FFMA R27, R20, R0, R27 ;  /* 0x00000000141b7223 */ /* 0x000fc6000000001b */
[----:B------:R-:W-:Y:S01]  /*07c0*/  FADD R5, R11, R22 ;  /* 0x000000160b057221 */ /* 0x000fe20000000000 */
[----:B------:R-:W-:Y:S01]  /*07d0*/  FADD R4, R10, R27 ;  /* 0x0000001b0a047221 */ /* 0x000fe20000000000 */
[----:B------:R-:W-:Y:S04]  /*07e0*/  STG.E.64 desc[UR4][R8.64], R6 ;  /* 0x0000000608007986 */ /* 0x000fe8000c101b04 */
[----:B------:R-:W-:Y:S04]  /*07f0*/  STG.E.64 desc[UR4][R16.64], R10 ;  /* 0x0000000a10007986 */ /* 0x000fe8000c101b04 */
[----:B------:R-:W-:Y:S01]  /*0800*/  STG.E.64 desc[UR4][R2.64], R4 ;  /* 0x0000000402007986 */ /* 0x000fe2000c101b04 */
[----:B------:R-:W-:Y:S05]  /*0810*/  EXIT ;  /* 0x000000000000794d */ /* 0x000fea0003800000 */
.L_x_0:
[----:B------:R-:W-:-:S00]  /*0820*/  BRA `(.L_x_0) ;  /* 0xfffffffc00fc7947 */ /* 0x000fc0000383ffff */
[----:B------:R-:W-:-:S00]  /*0830*/  NOP ;  /* 0x0000000000007918 */ /* 0x000fc00000000000 */
        /* <DEDUP_REMOVED lines=12> */
.L_x_1:


//--------------------- .nv.global.init           --------------------------
	.section	.nv.global.init,"aw",@progbits
.nv.global.init:
	.type		_$_str,@object
	.size		_$_str,(_$_str_$_2 - _$_str)
_$_str:
        /*0000*/ 	.byte	0x5f, 0x5f, 0x43, 0x55, 0x44, 0x41, 0x5f, 0x46, 0x54, 0x5a, 0x00
	.type		_$_str_$_2,@object
	.size		_$_str_$_2,(.L_1 - _$_str_$_2)
_$_str_$_2:
        /*000b*/ 	.byte	0x5f, 0x5f, 0x43, 0x55, 0x44, 0x41, 0x5f, 0x50, 0x52, 0x45, 0x43, 0x5f, 0x53, 0x51, 0x52, 0x54
        /*001b*/ 	.byte	0x00
.L_1:


//--------------------- .nv.constant0.triton_poi_fused__native_batch_norm_legit_no_training__unsafe_index_add_convolution_relu_10 --------------------------
	.section	.nv.constant0.triton_poi_fused__native_batch_norm_legit_no_training__unsafe_index_add_convolution_relu_10,"a",@progbits
	.sectionflags	@""
	.align	4
.nv.constant0.triton_poi_fused__native_batch_norm_legit_no_training__unsafe_index_add_convolution_relu_10:
	.zero		644
